	.headerflags	@"EF_CUDA_TEXMODE_UNIFIED EF_CUDA_64BIT_ADDRESS EF_CUDA_ACCELERATORS EF_CUDA_SM90 EF_CUDA_VIRTUAL_SM(EF_CUDA_SM90)"
	.elftype	@"ET_EXEC"


//--------------------- .nv.info                  --------------------------
	.section	.nv.info,"",@"SHT_CUDA_INFO"
	.align	4


	//----- nvinfo : EIATTR_REGCOUNT
	.align		4
        /*0000*/ 	.byte	0x04, 0x2f
        /*0002*/ 	.short	(.L_1 - .L_0)
	.align		4
.L_0:
        /*0004*/ 	.word	index@(triton_poi_fused_cat_24)
        /*0008*/ 	.word	0x00000020


	//----- nvinfo : EIATTR_MIN_STACK_SIZE
	.align		4
.L_1:
        /*000c*/ 	.byte	0x04, 0x12
        /*000e*/ 	.short	(.L_3 - .L_2)
	.align		4
.L_2:
        /*0010*/ 	.word	index@(triton_poi_fused_cat_24)
        /*0014*/ 	.word	0x00000000


	//----- nvinfo : EIATTR_FRAME_SIZE
	.align		4
.L_3:
        /*0018*/ 	.byte	0x04, 0x11
        /*001a*/ 	.short	(.L_5 - .L_4)
	.align		4
.L_4:
        /*001c*/ 	.word	index@(triton_poi_fused_cat_24)
        /*0020*/ 	.word	0x00000000


	//----- nvinfo : EIATTR_MIN_STACK_SIZE
	.align		4
.L_5:
        /*0024*/ 	.byte	0x04, 0x12
        /*0026*/ 	.short	(.L_7 - .L_6)
	.align		4
.L_6:
        /*0028*/ 	.word	index@(triton_poi_fused_cat_24)
        /*002c*/ 	.word	0x00000000
.L_7:


//--------------------- .nv.info.triton_poi_fused_cat_24 --------------------------
	.section	.nv.info.triton_poi_fused_cat_24,"",@"SHT_CUDA_INFO"
	.sectionflags	@""
	.align	4


	//----- nvinfo : EIATTR_CUDA_API_VERSION
	.align		4
        /*0000*/ 	.byte	0x04, 0x37
        /*0002*/ 	.short	(.L_9 - .L_8)
.L_8:
        /*0004*/ 	.word	0x0000007c


	//----- nvinfo : EIATTR_KPARAM_INFO
	.align		4
.L_9:
        /*0008*/ 	.byte	0x04, 0x17
        /*000a*/ 	.short	(.L_11 - .L_10)
.L_10:
        /*000c*/ 	.word	0x00000000
        /*0010*/ 	.short	0x0004
        /*0012*/ 	.short	0x0020
        /*0014*/ 	.byte	0x00, 0xf0, 0x11, 0x00


	//----- nvinfo : EIATTR_KPARAM_INFO
	.align		4
.L_11:
        /*0018*/ 	.byte	0x04, 0x17
        /*001a*/ 	.short	(.L_13 - .L_12)
.L_12:
        /*001c*/ 	.word	0x00000000
        /*0020*/ 	.short	0x0003
        /*0022*/ 	.short	0x0018
        /*0024*/ 	.byte	0x00, 0xf4, 0x21, 0x00


	//----- nvinfo : EIATTR_KPARAM_INFO
	.align		4
.L_13:
        /*0028*/ 	.byte	0x04, 0x17
        /*002a*/ 	.short	(.L_15 - .L_14)
.L_14:
        /*002c*/ 	.word	0x00000000
        /*0030*/ 	.short	0x0002
        /*0032*/ 	.short	0x0010
        /*0034*/ 	.byte	0x00, 0xf4, 0x21, 0x00


	//----- nvinfo : EIATTR_KPARAM_INFO
	.align		4
.L_15:
        /*0038*/ 	.byte	0x04, 0x17
        /*003a*/ 	.short	(.L_17 - .L_16)
.L_16:
        /*003c*/ 	.word	0x00000000
        /*0040*/ 	.short	0x0001
        /*0042*/ 	.short	0x0008
        /*0044*/ 	.byte	0x00, 0xf4, 0x21, 0x00


	//----- nvinfo : EIATTR_KPARAM_INFO
	.align		4
.L_17:
        /*0048*/ 	.byte	0x04, 0x17
        /*004a*/ 	.short	(.L_19 - .L_18)
.L_18:
        /*004c*/ 	.word	0x00000000
        /*0050*/ 	.short	0x0000
        /*0052*/ 	.short	0x0000
        /*0054*/ 	.byte	0x00, 0xf4, 0x21, 0x00


	//----- nvinfo : EIATTR_SPARSE_MMA_MASK
	.align		4
.L_19:
        /*0058*/ 	.byte	0x03, 0x50
        /*005a*/ 	.short	0x0000


	//----- nvinfo : EIATTR_MAXREG_COUNT
	.align		4
        /*005c*/ 	.byte	0x03, 0x1b
        /*005e*/ 	.short	0x00ff


	//----- nvinfo : EIATTR_EXIT_INSTR_OFFSETS
	.align		4
        /*0060*/ 	.byte	0x04, 0x1c
        /*0062*/ 	.short	(.L_21 - .L_20)


	//   ....[0]....
.L_20:
        /*0064*/ 	.word	0x000008f0


	//----- nvinfo : EIATTR_REQNTID
	.align		4
.L_21:
        /*0068*/ 	.byte	0x04, 0x10
        /*006a*/ 	.short	(.L_23 - .L_22)
.L_22:
        /*006c*/ 	.word	0x00000080
        /*0070*/ 	.word	0x00000001
        /*0074*/ 	.word	0x00000001


	//----- nvinfo : EIATTR_CBANK_PARAM_SIZE
	.align		4
.L_23:
        /*0078*/ 	.byte	0x03, 0x19
        /*007a*/ 	.short	0x0024


	//----- nvinfo : EIATTR_PARAM_CBANK
	.align		4
        /*007c*/ 	.byte	0x04, 0x0a
        /*007e*/ 	.short	(.L_25 - .L_24)
	.align		4
.L_24:
        /*0080*/ 	.word	index@(.nv.constant0.triton_poi_fused_cat_24)
        /*0084*/ 	.short	0x0210
        /*0086*/ 	.short	0x0024


	//----- nvinfo : EIATTR_SW_WAR
	.align		4
.L_25:
        /*0088*/ 	.byte	0x04, 0x36
        /*008a*/ 	.short	(.L_27 - .L_26)
.L_26:
        /*008c*/ 	.word	0x00000008
.L_27:


//--------------------- .nv.callgraph             --------------------------
	.section	.nv.callgraph,"",@"SHT_CUDA_CALLGRAPH"
	.align	4
	.sectionentsize	8
	.align		4
        /*0000*/ 	.word	0x00000000
	.align		4
        /*0004*/ 	.word	0xffffffff
	.align		4
        /*0008*/ 	.word	0x00000000
	.align		4
        /*000c*/ 	.word	0xfffffffe
	.align		4
        /*0010*/ 	.word	0x00000000
	.align		4
        /*0014*/ 	.word	0xfffffffd
	.align		4
        /*0018*/ 	.word	0x00000000
	.align		4
        /*001c*/ 	.word	0xfffffffc


//--------------------- .text.triton_poi_fused_cat_24 --------------------------
	.section	.text.triton_poi_fused_cat_24,"ax",@progbits
	.align	128
        .global         triton_poi_fused_cat_24
        .type           triton_poi_fused_cat_24,@function
        .size           triton_poi_fused_cat_24,(.L_x_1 - triton_poi_fused_cat_24)
        .other          triton_poi_fused_cat_24,@"STO_CUDA_ENTRY STV_DEFAULT"
triton_poi_fused_cat_24:
.text.triton_poi_fused_cat_24:
[----:B------:R-:W-:Y:S01]  /*0000*/  LDC R1, c[0x0][0x28] ;  /* 0x00000a00ff017b82 */ /* 0x000fe20000000800 */
[----:B------:R-:W1:Y:S07]  /*0010*/  S2R R0, SR_TID.X ;  /* 0x0000000000007919 */ /* 0x000e6e0000002100 */
[----:B------:R-:W2:Y:S01]  /*0020*/  LDC.64 R12, c[0x0][0x210] ;  /* 0x00008400ff0c7b82 */ /* 0x000ea20000000a00 */
[----:B------:R-:W-:Y:S01]  /*0030*/  IMAD.MOV.U32 R8, RZ, RZ, RZ ;  /* 0x000000ffff087224 */ /* 0x000fe200078e00ff */
[----:B------:R-:W-:Y:S01]  /*0040*/  CS2R R4, SRZ ;  /* 0x0000000000047805 */ /* 0x000fe2000001ff00 */
[----:B------:R-:W3:Y:S01]  /*0050*/  S2R R2, SR_CTAID.X ;  /* 0x0000000000027919 */ /* 0x000ee20000002500 */
[----:B------:R-:W-:Y:S01]  /*0060*/  CS2R R6, SRZ ;  /* 0x0000000000067805 */ /* 0x000fe2000001ff00 */
[----:B------:R-:W-:-:S03]  /*0070*/  ULDC.64 UR4, c[0x0][0x208] ;  /* 0x0000820000047ab9 */ /* 0x000fc60000000a00 */
[----:B------:R-:W4:Y:S01]  /*0080*/  LDC.64 R28, c[0x0][0x218] ;  /* 0x00008600ff1c7b82 */ /* 0x000f220000000a00 */
[----:B------:R-:W-:Y:S01]  /*0090*/  IMAD.MOV.U32 R24, RZ, RZ, RZ ;  /* 0x000000ffff187224 */ /* 0x000fe200078e00ff */
[----:B------:R-:W-:Y:S01]  /*00a0*/  CS2R R22, SRZ ;  /* 0x0000000000167805 */ /* 0x000fe2000001ff00 */
[----:B------:R-:W-:Y:S01]  /*00b0*/  ULDC.64 UR6, c[0x0][0x220] ;  /* 0x0000880000067ab9 */ /* 0x000fe20000000a00 */
[----:B-1----:R-:W-:Y:S01]  /*00c0*/  IMAD.SHL.U32 R0, R0, 0x4, RZ ;  /* 0x0000000400007824 */ /* 0x002fe200078e00ff */
[----:B---3--:R-:W-:-:S04]  /*00d0*/  SHF.R.S32.HI R3, RZ, 0x15, R2 ;  /* 0x00000015ff037819 */ /* 0x008fc80000011402 */
[----:B------:R-:W-:Y:S02]  /*00e0*/  LOP3.LUT R21, R0, 0x1fc, RZ, 0xc0, !PT ;  /* 0x000001fc00157812 */ /* 0x000fe400078ec0ff */
[----:B------:R-:W-:-:S03]  /*00f0*/  SGXT R0, R3, 0x1 ;  /* 0x000000010300781a */ /* 0x000fc60000000200 */
[----:B------:R-:W-:-:S05]  /*0100*/  IMAD R21, R2, 0x400, R21 ;  /* 0x0000040002157824 */ /* 0x000fca00078e0215 */
[----:B------:R-:W-:-:S04]  /*0110*/  LEA.HI R25, R0, R21, RZ, 0x12 ;  /* 0x0000001500197211 */ /* 0x000fc800078f90ff */
[----:B------:R-:W-:-:S04]  /*0120*/  SHF.R.S32.HI R26, RZ, 0x12, R25 ;  /* 0x00000012ff1a7819 */ /* 0x000fc80000011419 */
[----:B------:R-:W-:-:S04]  /*0130*/  SHF.R.S32.HI R2, RZ, 0xf, R26 ;  /* 0x0000000fff027819 */ /* 0x000fc8000001141a */
[----:B------:R-:W-:-:S04]  /*0140*/  LOP3.LUT R3, R2, 0xffff, RZ, 0xc0, !PT ;  /* 0x0000ffff02037812 */ /* 0x000fc800078ec0ff */
[----:B------:R-:W-:-:S04]  /*0150*/  LEA.HI R2, R3, R26, RZ, 0x16 ;  /* 0x0000001a03027211 */ /* 0x000fc800078fb0ff */
[----:B------:R-:W-:-:S05]  /*0160*/  LOP3.LUT R2, R2, 0xffc0, RZ, 0xc0, !PT ;  /* 0x0000ffc002027812 */ /* 0x000fca00078ec0ff */
[----:B------:R-:W-:-:S05]  /*0170*/  IMAD.MOV R2, RZ, RZ, -R2 ;  /* 0x000000ffff027224 */ /* 0x000fca00078e0a02 */
[----:B------:R-:W-:Y:S02]  /*0180*/  PRMT R3, R2, 0x7710, RZ ;  /* 0x0000771002037816 */ /* 0x000fe400000000ff */
[----:B------:R-:W-:-:S03]  /*0190*/  LEA.HI R2, R0, R21, RZ, 0x18 ;  /* 0x0000001500027211 */ /* 0x000fc600078fc0ff */
[----:B------:R-:W-:Y:S01]  /*01a0*/  IMAD.IADD R26, R26, 0x1, R3 ;  /* 0x000000011a1a7824 */ /* 0x000fe200078e0203 */
[----:B------:R-:W-:Y:S02]  /*01b0*/  SHF.R.S32.HI R18, RZ, 0x18, R2 ;  /* 0x00000018ff127819 */ /* 0x000fe40000011402 */
[----:B------:R-:W-:Y:S02]  /*01c0*/  LOP3.LUT R2, R2, 0xff000000, RZ, 0xc0, !PT ;  /* 0xff00000002027812 */ /* 0x000fe400078ec0ff */
[----:B------:R-:W-:Y:S01]  /*01d0*/  PRMT R17, R26, 0x9910, RZ ;  /* 0x000099101a117816 */ /* 0x000fe200000000ff */
[----:B------:R-:W-:-:S03]  /*01e0*/  IMAD.SHL.U32 R18, R18, 0x800000, RZ ;  /* 0x0080000012127824 */ /* 0x000fc600078e00ff */
[C---:B------:R-:W-:Y:S01]  /*01f0*/  ISETP.GE.AND P1, PT, R17.reuse, 0x20, PT ;  /* 0x000000201100780c */ /* 0x040fe20003f26270 */
[----:B----4-:R-:W-:Y:S01]  /*0200*/  IMAD.WIDE R10, R17, 0x4, R28 ;  /* 0x00000004110a7825 */ /* 0x010fe200078e021c */
[----:B------:R-:W-:-:S05]  /*0210*/  IADD3 R15, R18, R21, -R2 ;  /* 0x00000015120f7210 */ /* 0x000fca0007ffe802 */
[----:B--2---:R-:W-:-:S06]  /*0220*/  IMAD.WIDE R14, R15, 0x4, R12 ;  /* 0x000000040f0e7825 */ /* 0x004fcc00078e020c */
[----:B------:R1:W2:Y:S04]  /*0230*/  @!P1 LDG.E.128 R4, desc[UR4][R14.64] ;  /* 0x000000040e049981 */ /* 0x0002a8000c1e1d00 */
[----:B------:R-:W3:Y:S01]  /*0240*/  @!P1 LDG.E.EL R8, desc[UR4][R10.64] ;  /* 0x000000040a089981 */ /* 0x000ee2000c2e1900 */
[----:B------:R-:W-:Y:S01]  /*0250*/  VIADD R9, R21, 0x200 ;  /* 0x0000020015097836 */ /* 0x000fe20000000000 */
[----:B------:R-:W-:Y:S02]  /*0260*/  LOP3.LUT R25, R25, 0xfffc0000, RZ, 0xc0, !PT ;  /* 0xfffc000019197812 */ /* 0x000fe400078ec0ff */
[----:B------:R-:W-:Y:S01]  /*0270*/  LOP3.LUT R26, R26, 0xffff, RZ, 0xc0, !PT ;  /* 0x0000ffff1a1a7812 */ /* 0x000fe200078ec0ff */
[----:B------:R-:W4:Y:S01]  /*0280*/  @!P1 LDG.E.EL R24, desc[UR4][R10.64] ;  /* 0x000000040a189981 */ /* 0x000f22000c2e1900 */
[----:B------:R-:W-:-:S02]  /*0290*/  LEA.HI R2, R0, R9, RZ, 0x12 ;  /* 0x0000000900027211 */ /* 0x000fc400078f90ff */
[----:B------:R-:W-:Y:S01]  /*02a0*/  LEA.HI R0, R0, R9, RZ, 0x18 ;  /* 0x0000000900007211 */ /* 0x000fe200078fc0ff */
[----:B------:R-:W5:Y:S01]  /*02b0*/  @!P1 LDG.E.EL R23, desc[UR4][R10.64] ;  /* 0x000000040a179981 */ /* 0x000f62000c2e1900 */
[----:B------:R-:W-:Y:S02]  /*02c0*/  SHF.R.S32.HI R16, RZ, 0x12, R2 ;  /* 0x00000012ff107819 */ /* 0x000fe40000011402 */
[----:B------:R-:W-:Y:S01]  /*02d0*/  SHF.R.S32.HI R19, RZ, 0x18, R0 ;  /* 0x00000018ff137819 */ /* 0x000fe20000011400 */
[----:B------:R3:W4:Y:S01]  /*02e0*/  @!P1 LDG.E.EL R22, desc[UR4][R10.64] ;  /* 0x000000040a169981 */ /* 0x000722000c2e1900 */
[----:B------:R-:W-:Y:S02]  /*02f0*/  SHF.R.S32.HI R3, RZ, 0xf, R16 ;  /* 0x0000000fff037819 */ /* 0x000fe40000011410 */
[----:B-1----:R-:W-:Y:S01]  /*0300*/  LOP3.LUT R14, R2, 0xfffc0000, RZ, 0xc0, !PT ;  /* 0xfffc0000020e7812 */ /* 0x002fe200078ec0ff */
[----:B------:R-:W-:Y:S01]  /*0310*/  IMAD.SHL.U32 R19, R19, 0x800000, RZ ;  /* 0x0080000013137824 */ /* 0x000fe200078e00ff */
[----:B------:R-:W-:-:S02]  /*0320*/  LOP3.LUT R3, R3, 0xffff, RZ, 0xc0, !PT ;  /* 0x0000ffff03037812 */ /* 0x000fc400078ec0ff */
[----:B------:R-:W-:Y:S01]  /*0330*/  LOP3.LUT R0, R0, 0xff000000, RZ, 0xc0, !PT ;  /* 0xff00000000007812 */ /* 0x000fe200078ec0ff */
[----:B------:R-:W-:Y:S01]  /*0340*/  IMAD.IADD R25, R21, 0x1, -R25 ;  /* 0x0000000115197824 */ /* 0x000fe200078e0a19 */
[----:B------:R-:W-:Y:S01]  /*0350*/  LEA.HI R3, R3, R16, RZ, 0x16 ;  /* 0x0000001003037211 */ /* 0x000fe200078fb0ff */
[----:B------:R-:W-:Y:S02]  /*0360*/  IMAD.SHL.U32 R26, R26, 0x40000, RZ ;  /* 0x000400001a1a7824 */ /* 0x000fe400078e00ff */
[----:B------:R-:W-:Y:S01]  /*0370*/  IMAD.IADD R14, R9, 0x1, -R14 ;  /* 0x00000001090e7824 */ /* 0x000fe200078e0a0e */
[----:B------:R-:W-:Y:S02]  /*0380*/  LOP3.LUT R3, R3, 0xffc0, RZ, 0xc0, !PT ;  /* 0x0000ffc003037812 */ /* 0x000fe400078ec0ff */
[----:B------:R-:W-:-:S03]  /*0390*/  IADD3 R9, R19, R9, -R0 ;  /* 0x0000000913097210 */ /* 0x000fc60007ffe800 */
[----:B------:R-:W-:-:S05]  /*03a0*/  IMAD.MOV R3, RZ, RZ, -R3 ;  /* 0x000000ffff037224 */ /* 0x000fca00078e0a03 */
[----:B------:R-:W-:-:S05]  /*03b0*/  PRMT R3, R3, 0x7710, RZ ;  /* 0x0000771003037816 */ /* 0x000fca00000000ff */
[----:B------:R-:W-:-:S05]  /*03c0*/  IMAD.IADD R16, R16, 0x1, R3 ;  /* 0x0000000110107824 */ /* 0x000fca00078e0203 */
[----:B------:R-:W-:Y:S02]  /*03d0*/  PRMT R15, R16, 0x9910, RZ ;  /* 0x00009910100f7816 */ /* 0x000fe400000000ff */
[----:B------:R-:W-:Y:S02]  /*03e0*/  ISETP.GT.AND P2, PT, R17, 0x1f, PT ;  /* 0x0000001f1100780c */ /* 0x000fe40003f44270 */
[----:B------:R-:W-:Y:S02]  /*03f0*/  ISETP.GE.AND P0, PT, R15, 0x20, PT ;  /* 0x000000200f00780c */ /* 0x000fe40003f06270 */
[--C-:B------:R-:W-:Y:S02]  /*0400*/  SHF.R.S32.HI R17, RZ, 0x1f, R18.reuse ;  /* 0x0000001fff117819 */ /* 0x100fe40000011412 */
[----:B------:R-:W-:Y:S01]  /*0410*/  IADD3 R18, P3, P4, R26, R25, R18 ;  /* 0x000000191a127210 */ /* 0x000fe20007c7e012 */
[----:B------:R-:W-:Y:S01]  /*0420*/  IMAD.WIDE R12, R9, 0x4, R12 ;  /* 0x00000004090c7825 */ /* 0x000fe200078e020c */
[----:B------:R-:W-:-:S02]  /*0430*/  SHF.R.S32.HI R25, RZ, 0x1f, R25 ;  /* 0x0000001fff197819 */ /* 0x000fc40000011419 */
[----:B------:R-:W-:Y:S02]  /*0440*/  LOP3.LUT R16, R16, 0xffff, RZ, 0xc0, !PT ;  /* 0x0000ffff10107812 */ /* 0x000fe400078ec0ff */
[----:B------:R-:W-:-:S03]  /*0450*/  SHF.R.S32.HI R26, RZ, 0x1f, R26 ;  /* 0x0000001fff1a7819 */ /* 0x000fc6000001141a */
[----:B------:R-:W-:Y:S01]  /*0460*/  IMAD.SHL.U32 R16, R16, 0x40000, RZ ;  /* 0x0004000010107824 */ /* 0x000fe200078e00ff */
[----:B------:R-:W-:Y:S02]  /*0470*/  IADD3.X R17, R26, R25, R17, P3, P4 ;  /* 0x000000191a117210 */ /* 0x000fe40001fe8411 */
[C---:B------:R-:W-:Y:S01]  /*0480*/  LEA R26, P4, R18.reuse, UR6, 0x2 ;  /* 0x00000006121a7c11 */ /* 0x040fe2000f8810ff */
[----:B------:R-:W-:Y:S01]  /*0490*/  IMAD.MOV.U32 R20, RZ, RZ, RZ ;  /* 0x000000ffff147224 */ /* 0x000fe200078e00ff */
[C---:B------:R-:W-:Y:S02]  /*04a0*/  ISETP.GT.AND P3, PT, R15.reuse, 0x1f, PT ;  /* 0x0000001f0f00780c */ /* 0x040fe40003f64270 */
[----:B------:R-:W-:Y:S01]  /*04b0*/  CS2R R2, SRZ ;  /* 0x0000000000027805 */ /* 0x000fe2000001ff00 */
[----:B------:R-:W-:Y:S01]  /*04c0*/  IMAD.MOV.U32 R0, RZ, RZ, RZ ;  /* 0x000000ffff007224 */ /* 0x000fe200078e00ff */
[----:B------:R-:W-:Y:S01]  /*04d0*/  LEA.HI.X R18, R18, UR7, R17, 0x2, P4 ;  /* 0x0000000712127c11 */ /* 0x000fe2000a0f1411 */
[----:B------:R-:W-:Y:S01]  /*04e0*/  IMAD.WIDE R28, R15, 0x4, R28 ;  /* 0x000000040f1c7825 */ /* 0x000fe200078e021c */
[----:B------:R-:W-:-:S04]  /*04f0*/  @P2 IADD3 R26, P4, R26, -0x2000000, RZ ;  /* 0xfe0000001a1a2810 */ /* 0x000fc80007f9e0ff */
[----:B------:R-:W4:Y:S01]  /*0500*/  @!P0 LDG.E.EL R20, desc[UR4][R28.64] ;  /* 0x000000041c148981 */ /* 0x000f22000c2e1900 */
[----:B------:R-:W-:-:S03]  /*0510*/  @P2 IADD3.X R27, R18, -0x1, RZ, P4, !PT ;  /* 0xffffffff121b2810 */ /* 0x000fc600027fe4ff */
[----:B------:R-:W4:Y:S04]  /*0520*/  @!P0 LDG.E.EL R3, desc[UR4][R28.64] ;  /* 0x000000041c038981 */ /* 0x000f28000c2e1900 */
[----:B------:R-:W4:Y:S04]  /*0530*/  @!P0 LDG.E.EL R0, desc[UR4][R28.64] ;  /* 0x000000041c008981 */ /* 0x000f28000c2e1900 */
[----:B------:R-:W4:Y:S01]  /*0540*/  @!P0 LDG.E.EL R2, desc[UR4][R28.64] ;  /* 0x000000041c028981 */ /* 0x000f22000c2e1900 */
[----:B--2---:R-:W-:Y:S02]  /*0550*/  SEL R4, R4, RZ, !P1 ;  /* 0x000000ff04047207 */ /* 0x004fe40004800000 */
[----:B---3--:R-:W-:-:S02]  /*0560*/  SEL R11, R8, RZ, !P1 ;  /* 0x000000ff080b7207 */ /* 0x008fc40004800000 */
[----:B------:R-:W-:-:S03]  /*0570*/  CS2R R8, SRZ ;  /* 0x0000000000087805 */ /* 0x000fc6000001ff00 */
[----:B------:R-:W-:Y:S01]  /*0580*/  FADD R4, R4, R11 ;  /* 0x0000000b04047221 */ /* 0x000fe20000000000 */
[----:B------:R-:W-:-:S06]  /*0590*/  CS2R R10, SRZ ;  /* 0x00000000000a7805 */ /* 0x000fcc000001ff00 */
[----:B------:R1:W2:Y:S02]  /*05a0*/  @!P0 LDG.E.128 R8, desc[UR4][R12.64] ;  /* 0x000000040c088981 */ /* 0x0002a4000c1e1d00 */
[--C-:B-1----:R-:W-:Y:S02]  /*05b0*/  SHF.R.S32.HI R13, RZ, 0x1f, R19.reuse ;  /* 0x0000001fff0d7819 */ /* 0x102fe40000011413 */
[----:B------:R-:W-:Y:S02]  /*05c0*/  IADD3 R19, P5, P6, R16, R14, R19 ;  /* 0x0000000e10137210 */ /* 0x000fe40007ebe013 */
[----:B------:R-:W-:Y:S02]  /*05d0*/  SHF.R.S32.HI R14, RZ, 0x1f, R14 ;  /* 0x0000001fff0e7819 */ /* 0x000fe4000001140e */
[----:B------:R-:W-:Y:S02]  /*05e0*/  SHF.R.S32.HI R16, RZ, 0x1f, R16 ;  /* 0x0000001fff107819 */ /* 0x000fe40000011410 */
[----:B------:R-:W-:-:S02]  /*05f0*/  LEA R28, P4, R19, UR6, 0x2 ;  /* 0x00000006131c7c11 */ /* 0x000fc4000f8810ff */
[----:B------:R-:W-:Y:S02]  /*0600*/  IADD3.X R16, R16, R14, R13, P5, P6 ;  /* 0x0000000e10107210 */ /* 0x000fe40002fec40d */
[----:B------:R-:W-:Y:S02]  /*0610*/  CS2R R12, SRZ ;  /* 0x00000000000c7805 */ /* 0x000fe4000001ff00 */
[----:B------:R-:W-:Y:S02]  /*0620*/  CS2R R14, SRZ ;  /* 0x00000000000e7805 */ /* 0x000fe4000001ff00 */
[----:B------:R-:W-:Y:S02]  /*0630*/  LEA.HI.X R19, R19, UR7, R16, 0x2, P4 ;  /* 0x0000000713137c11 */ /* 0x000fe4000a0f1410 */
[----:B------:R-:W-:Y:S02]  /*0640*/  @P3 IADD3 R28, P4, R28, -0x2000000, RZ ;  /* 0xfe0000001c1c3810 */ /* 0x000fe40007f9e0ff */
[----:B------:R1:W3:Y:S01]  /*0650*/  @P2 LDG.E.128 R12, desc[UR4][R26.64] ;  /* 0x000000041a0c2981 */ /* 0x0002e2000c1e1d00 */
[----:B------:R-:W-:-:S02]  /*0660*/  CS2R R16, SRZ ;  /* 0x0000000000107805 */ /* 0x000fc4000001ff00 */
[----:B------:R-:W-:Y:S02]  /*0670*/  @P3 IADD3.X R29, R19, -0x1, RZ, P4, !PT ;  /* 0xffffffff131d3810 */ /* 0x000fe400027fe4ff */
[----:B------:R-:W-:-:S06]  /*0680*/  CS2R R18, SRZ ;  /* 0x0000000000127805 */ /* 0x000fcc000001ff00 */
[----:B------:R-:W3:Y:S01]  /*0690*/  @P3 LDG.E.128 R16, desc[UR4][R28.64] ;  /* 0x000000041c103981 */ /* 0x000ee2000c1e1d00 */
[----:B-1----:R-:W1:Y:S01]  /*06a0*/  LDC.64 R26, c[0x0][0x228] ;  /* 0x00008a00ff1a7b82 */ /* 0x002e620000000a00 */
[----:B------:R-:W-:Y:S02]  /*06b0*/  SEL R25, R5, RZ, !P1 ;  /* 0x000000ff05197207 */ /* 0x000fe40004800000 */
[----:B------:R-:W-:Y:S02]  /*06c0*/  SEL R6, R6, RZ, !P1 ;  /* 0x000000ff06067207 */ /* 0x000fe40004800000 */
[----:B-----5:R-:W-:Y:S02]  /*06d0*/  SEL R23, R23, RZ, !P1 ;  /* 0x000000ff17177207 */ /* 0x020fe40004800000 */
[----:B------:R-:W-:Y:S02]  /*06e0*/  SEL R5, R7, RZ, !P1 ;  /* 0x000000ff07057207 */ /* 0x000fe40004800000 */
[----:B----4-:R-:W-:Y:S01]  /*06f0*/  SEL R22, R22, RZ, !P1 ;  /* 0x000000ff16167207 */ /* 0x010fe20004800000 */
[----:B------:R-:W-:Y:S01]  /*0700*/  FADD R6, R6, R23 ;  /* 0x0000001706067221 */ /* 0x000fe20000000000 */
[----:B------:R-:W-:-:S03]  /*0710*/  SEL R24, R24, RZ, !P1 ;  /* 0x000000ff18187207 */ /* 0x000fc60004800000 */
[----:B------:R-:W-:Y:S02]  /*0720*/  FADD R5, R5, R22 ;  /* 0x0000001605057221 */ /* 0x000fe40000000000 */
[----:B------:R-:W-:Y:S01]  /*0730*/  FADD R7, R25, R24 ;  /* 0x0000001819077221 */ /* 0x000fe20000000000 */
[----:B-1----:R-:W-:Y:S01]  /*0740*/  IMAD.WIDE R26, R21, 0x4, R26 ;  /* 0x00000004151a7825 */ /* 0x002fe200078e021a */
[----:B------:R-:W-:Y:S02]  /*0750*/  SEL R2, R2, RZ, !P0 ;  /* 0x000000ff02027207 */ /* 0x000fe40004000000 */
[----:B--2---:R-:W-:Y:S02]  /*0760*/  SEL R8, R8, RZ, !P0 ;  /* 0x000000ff08087207 */ /* 0x004fe40004000000 */
[----:B------:R-:W-:Y:S02]  /*0770*/  SEL R9, R9, RZ, !P0 ;  /* 0x000000ff09097207 */ /* 0x000fe40004000000 */
[----:B------:R-:W-:-:S02]  /*0780*/  SEL R10, R10, RZ, !P0 ;  /* 0x000000ff0a0a7207 */ /* 0x000fc40004000000 */
[----:B------:R-:W-:-:S05]  /*0790*/  SEL R11, R11, RZ, !P0 ;  /* 0x000000ff0b0b7207 */ /* 0x000fca0004000000 */
[----:B------:R-:W-:Y:S01]  /*07a0*/  FADD R11, R11, R2 ;  /* 0x000000020b0b7221 */ /* 0x000fe20000000000 */
[----:B---3--:R-:W-:Y:S02]  /*07b0*/  SEL R23, R12, RZ, P2 ;  /* 0x000000ff0c177207 */ /* 0x008fe40001000000 */
[----:B------:R-:W-:Y:S02]  /*07c0*/  SEL R22, R13, RZ, P2 ;  /* 0x000000ff0d167207 */ /* 0x000fe40001000000 */
[----:B------:R-:W-:Y:S02]  /*07d0*/  SEL R12, R3, RZ, !P0 ;  /* 0x000000ff030c7207 */ /* 0x000fe40004000000 */
[----:B------:R-:W-:Y:S02]  /*07e0*/  SEL R13, R20, RZ, !P0 ;  /* 0x000000ff140d7207 */ /* 0x000fe40004000000 */
[----:B------:R-:W-:Y:S02]  /*07f0*/  SEL R3, R0, RZ, !P0 ;  /* 0x000000ff00037207 */ /* 0x000fe40004000000 */
[----:B------:R-:W-:-:S02]  /*0800*/  SEL R25, R14, RZ, P2 ;  /* 0x000000ff0e197207 */ /* 0x000fc40001000000 */
[----:B------:R-:W-:Y:S01]  /*0810*/  SEL R24, R15, RZ, P2 ;  /* 0x000000ff0f187207 */ /* 0x000fe20001000000 */
[----:B------:R-:W-:Y:S01]  /*0820*/  FADD R8, R8, R13 ;  /* 0x0000000d08087221 */ /* 0x000fe20000000000 */
[----:B------:R-:W-:Y:S01]  /*0830*/  FADD R9, R9, R12 ;  /* 0x0000000c09097221 */ /* 0x000fe20000000000 */
[----:B------:R-:W-:Y:S01]  /*0840*/  FADD R10, R10, R3 ;  /* 0x000000030a0a7221 */ /* 0x000fe20000000000 */
[----:B------:R-:W-:Y:S02]  /*0850*/  SEL R12, R4, R23, !P1 ;  /* 0x00000017040c7207 */ /* 0x000fe40004800000 */
[----:B------:R-:W-:Y:S02]  /*0860*/  SEL R13, R7, R22, !P1 ;  /* 0x00000016070d7207 */ /* 0x000fe40004800000 */
[----:B------:R-:W-:Y:S02]  /*0870*/  SEL R14, R6, R25, !P1 ;  /* 0x00000019060e7207 */ /* 0x000fe40004800000 */
[----:B------:R-:W-:-:S02]  /*0880*/  SEL R15, R5, R24, !P1 ;  /* 0x00000018050f7207 */ /* 0x000fc40004800000 */
[----:B------:R-:W-:Y:S02]  /*0890*/  @P0 SEL R8, R16, RZ, P3 ;  /* 0x000000ff10080207 */ /* 0x000fe40001800000 */
[----:B------:R-:W-:Y:S02]  /*08a0*/  @P0 SEL R9, R17, RZ, P3 ;  /* 0x000000ff11090207 */ /* 0x000fe40001800000 */
[----:B------:R-:W-:Y:S02]  /*08b0*/  @P0 SEL R10, R18, RZ, P3 ;  /* 0x000000ff120a0207 */ /* 0x000fe40001800000 */
[----:B------:R-:W-:Y:S01]  /*08c0*/  @P0 SEL R11, R19, RZ, P3 ;  /* 0x000000ff130b0207 */ /* 0x000fe20001800000 */
[----:B------:R-:W-:Y:S04]  /*08d0*/  STG.E.128 desc[UR4][R26.64], R12 ;  /* 0x0000000c1a007986 */ /* 0x000fe8000c101d04 */
[----:B------:R-:W-:Y:S01]  /*08e0*/  STG.E.128 desc[UR4][R26.64+0x800], R8 ;  /* 0x000800081a007986 */ /* 0x000fe2000c101d04 */
[----:B------:R-:W-:Y:S05]  /*08f0*/  EXIT ;  /* 0x000000000000794d */ /* 0x000fea0003800000 */
.L_x_0:
[----:B------:R-:W-:-:S00]  /*0900*/  BRA `(.L_x_0) ;  /* 0xfffffffc00fc7947 */ /* 0x000fc0000383ffff */
[----:B------:R-:W-:-:S00]  /*0910*/  NOP ;  /* 0x0000000000007918 */ /* 0x000fc00000000000 */
        /* <DEDUP_REMOVED lines=14> */
.L_x_1:


//--------------------- .nv.constant0.triton_poi_fused_cat_24 --------------------------
	.section	.nv.constant0.triton_poi_fused_cat_24,"a",@progbits
	.sectionflags	@""
	.align	4
.nv.constant0.triton_poi_fused_cat_24:
	.zero		564
